//
// Generated by NVIDIA NVVM Compiler
//
// Compiler Build ID: CL-36424714
// Cuda compilation tools, release 13.0, V13.0.88
// Based on NVVM 20.0.0
//

.version 9.0
.target sm_100
.address_size 64

	// .globl	_Z12countMatchesPKdiidPy

.visible .entry _Z12countMatchesPKdiidPy(
	.param .u64 .ptr .align 1 _Z12countMatchesPKdiidPy_param_0,
	.param .u32 _Z12countMatchesPKdiidPy_param_1,
	.param .u32 _Z12countMatchesPKdiidPy_param_2,
	.param .f64 _Z12countMatchesPKdiidPy_param_3,
	.param .u64 .ptr .align 1 _Z12countMatchesPKdiidPy_param_4
)
{
	.reg .pred 	%p<17>;
	.reg .b32 	%r<48>;
	.reg .b64 	%rd<44>;
	.reg .b64 	%fd<6>;

	ld.param.u64 	%rd13, [_Z12countMatchesPKdiidPy_param_0];
	ld.param.u32 	%r25, [_Z12countMatchesPKdiidPy_param_1];
	ld.param.u32 	%r26, [_Z12countMatchesPKdiidPy_param_2];
	ld.param.f64 	%fd1, [_Z12countMatchesPKdiidPy_param_3];
	ld.param.u64 	%rd14, [_Z12countMatchesPKdiidPy_param_4];
	mov.u32 	%r27, %ctaid.x;
	mov.u32 	%r28, %ntid.x;
	mul.lo.s32 	%r1, %r27, %r28;
	mov.u32 	%r2, %tid.x;
	add.s32 	%r3, %r1, %r2;
	sub.s32 	%r4, %r25, %r26;
	setp.gt.s32 	%p1, %r3, %r4;
	@%p1 bra 	$L__BB0_17;
	setp.lt.s32 	%p2, %r4, 0;
	mov.b64 	%rd43, 0;
	@%p2 bra 	$L__BB0_16;
	setp.gt.s32 	%p3, %r26, 0;
	@%p3 bra 	$L__BB0_9;
	add.s32 	%r5, %r4, 1;
	and.b32  	%r6, %r5, 3;
	setp.lt.u32 	%p8, %r4, 3;
	mov.b64 	%rd43, 0;
	mov.b32 	%r43, 0;
	@%p8 bra 	$L__BB0_6;
	and.b32  	%r43, %r5, -4;
	neg.s32 	%r41, %r3;
	mov.b64 	%rd43, 0;
	mov.b32 	%r42, 0;
$L__BB0_5:
	setp.ne.s32 	%p9, %r41, 0;
	selp.u64 	%rd26, 1, 0, %p9;
	add.s64 	%rd27, %rd43, %rd26;
	add.s32 	%r37, %r42, 1;
	setp.ne.s32 	%p10, %r3, %r37;
	selp.u64 	%rd28, 1, 0, %p10;
	add.s64 	%rd29, %rd27, %rd28;
	add.s32 	%r38, %r42, 2;
	setp.ne.s32 	%p11, %r3, %r38;
	selp.u64 	%rd30, 1, 0, %p11;
	add.s64 	%rd31, %rd29, %rd30;
	add.s32 	%r39, %r42, 3;
	setp.ne.s32 	%p12, %r3, %r39;
	selp.u64 	%rd32, 1, 0, %p12;
	add.s64 	%rd43, %rd31, %rd32;
	add.s32 	%r42, %r42, 4;
	add.s32 	%r41, %r41, 4;
	setp.ne.s32 	%p13, %r42, %r43;
	@%p13 bra 	$L__BB0_5;
$L__BB0_6:
	setp.eq.s32 	%p14, %r6, 0;
	@%p14 bra 	$L__BB0_16;
	sub.s32 	%r40, %r43, %r1;
	sub.s32 	%r45, %r40, %r2;
	neg.s32 	%r44, %r6;
$L__BB0_8:
	.pragma "nounroll";
	setp.ne.s32 	%p15, %r45, 0;
	selp.u64 	%rd33, 1, 0, %p15;
	add.s64 	%rd43, %rd43, %rd33;
	add.s32 	%r45, %r45, 1;
	add.s32 	%r44, %r44, 1;
	setp.eq.s32 	%p16, %r44, 0;
	@%p16 bra 	$L__BB0_16;
	bra.uni 	$L__BB0_8;
$L__BB0_9:
	cvta.to.global.u64 	%rd7, %rd13;
	add.s32 	%r20, %r4, 1;
	mov.b64 	%rd43, 0;
	mov.b32 	%r46, 0;
$L__BB0_10:
	setp.eq.s32 	%p4, %r3, %r46;
	@%p4 bra 	$L__BB0_15;
	mov.b32 	%r47, 0;
	bra.uni 	$L__BB0_13;
$L__BB0_12:
	add.s32 	%r47, %r47, 1;
	setp.eq.s32 	%p6, %r47, %r26;
	mov.b64 	%rd41, 1;
	@%p6 bra 	$L__BB0_14;
$L__BB0_13:
	add.s32 	%r32, %r47, %r3;
	mul.wide.s32 	%rd18, %r32, 8;
	add.s64 	%rd19, %rd7, %rd18;
	ld.global.f64 	%fd2, [%rd19];
	add.s32 	%r33, %r47, %r46;
	mul.wide.u32 	%rd20, %r33, 8;
	add.s64 	%rd21, %rd7, %rd20;
	ld.global.f64 	%fd3, [%rd21];
	sub.f64 	%fd4, %fd2, %fd3;
	abs.f64 	%fd5, %fd4;
	setp.leu.f64 	%p5, %fd5, %fd1;
	mov.b64 	%rd41, 0;
	@%p5 bra 	$L__BB0_12;
$L__BB0_14:
	add.s64 	%rd43, %rd41, %rd43;
$L__BB0_15:
	add.s32 	%r46, %r46, 1;
	setp.ne.s32 	%p7, %r46, %r20;
	@%p7 bra 	$L__BB0_10;
$L__BB0_16:
	cvta.to.global.u64 	%rd34, %rd14;
	atom.global.add.u64 	%rd35, [%rd34], %rd43;
$L__BB0_17:
	ret;

}
	// .globl	_Z20countMatchesExtendedPKdiidPy
.visible .entry _Z20countMatchesExtendedPKdiidPy(
	.param .u64 .ptr .align 1 _Z20countMatchesExtendedPKdiidPy_param_0,
	.param .u32 _Z20countMatchesExtendedPKdiidPy_param_1,
	.param .u32 _Z20countMatchesExtendedPKdiidPy_param_2,
	.param .f64 _Z20countMatchesExtendedPKdiidPy_param_3,
	.param .u64 .ptr .align 1 _Z20countMatchesExtendedPKdiidPy_param_4
)
{
	.reg .pred 	%p<17>;
	.reg .b32 	%r<45>;
	.reg .b64 	%rd<44>;
	.reg .b64 	%fd<6>;

	ld.param.u64 	%rd13, [_Z20countMatchesExtendedPKdiidPy_param_0];
	ld.param.u32 	%r23, [_Z20countMatchesExtendedPKdiidPy_param_1];
	ld.param.u32 	%r24, [_Z20countMatchesExtendedPKdiidPy_param_2];
	ld.param.f64 	%fd1, [_Z20countMatchesExtendedPKdiidPy_param_3];
	ld.param.u64 	%rd14, [_Z20countMatchesExtendedPKdiidPy_param_4];
	mov.u32 	%r25, %ctaid.x;
	mov.u32 	%r26, %ntid.x;
	mul.lo.s32 	%r1, %r25, %r26;
	mov.u32 	%r2, %tid.x;
	add.s32 	%r3, %r1, %r2;
	sub.s32 	%r4, %r23, %r24;
	setp.ge.s32 	%p1, %r3, %r4;
	@%p1 bra 	$L__BB1_17;
	setp.lt.s32 	%p2, %r4, 1;
	mov.b64 	%rd43, 0;
	@%p2 bra 	$L__BB1_16;
	setp.lt.s32 	%p3, %r24, 0;
	@%p3 bra 	$L__BB1_6;
	cvta.to.global.u64 	%rd1, %rd13;
	mov.b64 	%rd43, 0;
	mov.b32 	%r43, 0;
$L__BB1_4:
	setp.eq.s32 	%p4, %r3, %r43;
	@%p4 bra 	$L__BB1_15;
	mov.b32 	%r44, 0;
	bra.uni 	$L__BB1_13;
$L__BB1_6:
	and.b32  	%r5, %r4, 3;
	sub.s32 	%r32, %r24, %r23;
	setp.gt.u32 	%p8, %r32, -4;
	mov.b64 	%rd43, 0;
	mov.b32 	%r40, 0;
	@%p8 bra 	$L__BB1_9;
	and.b32  	%r40, %r4, 2147483644;
	neg.s32 	%r38, %r3;
	mov.b64 	%rd43, 0;
	mov.b32 	%r39, 0;
$L__BB1_8:
	setp.ne.s32 	%p9, %r38, 0;
	selp.u64 	%rd26, 1, 0, %p9;
	add.s64 	%rd27, %rd43, %rd26;
	add.s32 	%r34, %r39, 1;
	setp.ne.s32 	%p10, %r3, %r34;
	selp.u64 	%rd28, 1, 0, %p10;
	add.s64 	%rd29, %rd27, %rd28;
	add.s32 	%r35, %r39, 2;
	setp.ne.s32 	%p11, %r3, %r35;
	selp.u64 	%rd30, 1, 0, %p11;
	add.s64 	%rd31, %rd29, %rd30;
	add.s32 	%r36, %r39, 3;
	setp.ne.s32 	%p12, %r3, %r36;
	selp.u64 	%rd32, 1, 0, %p12;
	add.s64 	%rd43, %rd31, %rd32;
	add.s32 	%r39, %r39, 4;
	add.s32 	%r38, %r38, 4;
	setp.ne.s32 	%p13, %r39, %r40;
	@%p13 bra 	$L__BB1_8;
$L__BB1_9:
	setp.eq.s32 	%p14, %r5, 0;
	@%p14 bra 	$L__BB1_16;
	sub.s32 	%r37, %r40, %r1;
	sub.s32 	%r42, %r37, %r2;
	neg.s32 	%r41, %r5;
$L__BB1_11:
	.pragma "nounroll";
	setp.ne.s32 	%p15, %r42, 0;
	selp.u64 	%rd33, 1, 0, %p15;
	add.s64 	%rd43, %rd43, %rd33;
	add.s32 	%r42, %r42, 1;
	add.s32 	%r41, %r41, 1;
	setp.eq.s32 	%p16, %r41, 0;
	@%p16 bra 	$L__BB1_16;
	bra.uni 	$L__BB1_11;
$L__BB1_12:
	add.s32 	%r20, %r44, 1;
	setp.eq.s32 	%p6, %r44, %r24;
	mov.b64 	%rd41, 1;
	mov.u32 	%r44, %r20;
	@%p6 bra 	$L__BB1_14;
$L__BB1_13:
	add.s32 	%r29, %r44, %r3;
	mul.wide.s32 	%rd18, %r29, 8;
	add.s64 	%rd19, %rd1, %rd18;
	ld.global.f64 	%fd2, [%rd19];
	add.s32 	%r30, %r44, %r43;
	mul.wide.u32 	%rd20, %r30, 8;
	add.s64 	%rd21, %rd1, %rd20;
	ld.global.f64 	%fd3, [%rd21];
	sub.f64 	%fd4, %fd2, %fd3;
	abs.f64 	%fd5, %fd4;
	setp.leu.f64 	%p5, %fd5, %fd1;
	mov.b64 	%rd41, 0;
	@%p5 bra 	$L__BB1_12;
$L__BB1_14:
	add.s64 	%rd43, %rd41, %rd43;
$L__BB1_15:
	add.s32 	%r43, %r43, 1;
	setp.ne.s32 	%p7, %r43, %r4;
	@%p7 bra 	$L__BB1_4;
$L__BB1_16:
	cvta.to.global.u64 	%rd34, %rd14;
	atom.global.add.u64 	%rd35, [%rd34], %rd43;
$L__BB1_17:
	ret;

}


// ===== COMPILED SASS (sm_100) =====

	.target	sm_100

	.elftype	@"ET_EXEC"


//--------------------- .note.nv.tkinfo           --------------------------
	.section	.note.nv.tkinfo,"",@"SHT_NOTE"
	.sectionflags	@"SHF_NOTE_NV_TKINFO"
	.tkinfo
        /*0018*/ 	.word	0x00000002
        /*0030*/ 	.string	""
        /*0030*/ 	.string	"ptxas"
        /*0030*/ 	.string	"Cuda compilation tools, release 13.0, V13.0.88"
        /*0030*/ 	.string	"Build cuda_13.0.r13.0/compiler.36424714_0"
        /*0030*/ 	.string	"-arch sm_100 -m 64 "



//--------------------- .note.nv.cuinfo           --------------------------
	.section	.note.nv.cuinfo,"",@"SHT_NOTE"
	.sectionflags	@"SHF_NOTE_NV_CUINFO"
        /*0018*/ 	.short	0x0002
        /*001a*/ 	.short	0x0064
        /*001c*/ 	.short	0x0082
	.zero		2


//--------------------- .nv.info                  --------------------------
	.section	.nv.info,"",@"SHT_CUDA_INFO"
	.align	4


	//----- nvinfo : EIATTR_REGCOUNT
	.align		4
        /*0000*/ 	.byte	0x04, 0x2f
        /*0002*/ 	.short	(.L_1 - .L_0)
	.align		4
.L_0:
        /*0004*/ 	.word	index@(_Z12countMatchesPKdiidPy)
        /*0008*/ 	.word	0x00000010


	//----- nvinfo : EIATTR_FRAME_SIZE
	.align		4
.L_1:
        /*000c*/ 	.byte	0x04, 0x11
        /*000e*/ 	.short	(.L_3 - .L_2)
	.align		4
.L_2:
        /*0010*/ 	.word	index@(_Z12countMatchesPKdiidPy)
        /*0014*/ 	.word	0x00000000


	//----- nvinfo : EIATTR_REGCOUNT
	.align		4
.L_3:
        /*0018*/ 	.byte	0x04, 0x2f
        /*001a*/ 	.short	(.L_5 - .L_4)
	.align		4
.L_4:
        /*001c*/ 	.word	index@(_Z20countMatchesExtendedPKdiidPy)
        /*0020*/ 	.word	0x00000010


	//----- nvinfo : EIATTR_FRAME_SIZE
	.align		4
.L_5:
        /*0024*/ 	.byte	0x04, 0x11
        /*0026*/ 	.short	(.L_7 - .L_6)
	.align		4
.L_6:
        /*0028*/ 	.word	index@(_Z20countMatchesExtendedPKdiidPy)
        /*002c*/ 	.word	0x00000000


	//----- nvinfo : EIATTR_MIN_STACK_SIZE
	.align		4
.L_7:
        /*0030*/ 	.byte	0x04, 0x12
        /*0032*/ 	.short	(.L_9 - .L_8)
	.align		4
.L_8:
        /*0034*/ 	.word	index@(_Z20countMatchesExtendedPKdiidPy)
        /*0038*/ 	.word	0x00000000


	//----- nvinfo : EIATTR_MIN_STACK_SIZE
	.align		4
.L_9:
        /*003c*/ 	.byte	0x04, 0x12
        /*003e*/ 	.short	(.L_11 - .L_10)
	.align		4
.L_10:
        /*0040*/ 	.word	index@(_Z12countMatchesPKdiidPy)
        /*0044*/ 	.word	0x00000000
.L_11:


//--------------------- .nv.compat                --------------------------
	.section	.nv.compat,"",@"SHT_CUDA_COMPAT_INFO"
	.align	4
        /*0000*/ 	.byte	0x02, 0x09, 0x00, 0x00, 0x02, 0x02, 0x01, 0x00, 0x02, 0x05, 0x05, 0x00, 0x03, 0x07, 0x01, 0x01
        /*0010*/ 	.byte	0x02, 0x03, 0x00, 0x00, 0x02, 0x06, 0x01, 0x00, 0x04, 0x0b, 0x08, 0x00, 0x01, 0x00, 0x00, 0x00
        /*0020*/ 	.byte	0x00, 0x00, 0x00, 0x00


//--------------------- .nv.info._Z20countMatchesExtendedPKdiidPy --------------------------
	.section	.nv.info._Z20countMatchesExtendedPKdiidPy,"",@"SHT_CUDA_INFO"
	.sectionflags	@""
	.align	4


	//----- nvinfo : EIATTR_CUDA_API_VERSION
	.align		4
        /*0000*/ 	.byte	0x04, 0x37
        /*0002*/ 	.short	(.L_13 - .L_12)
.L_12:
        /*0004*/ 	.word	0x00000082


	//----- nvinfo : EIATTR_KPARAM_INFO
	.align		4
.L_13:
        /*0008*/ 	.byte	0x04, 0x17
        /*000a*/ 	.short	(.L_15 - .L_14)
.L_14:
        /*000c*/ 	.word	0x00000000
        /*0010*/ 	.short	0x0004
        /*0012*/ 	.short	0x0018
        /*0014*/ 	.byte	0x00, 0xf5, 0x21, 0x00


	//----- nvinfo : EIATTR_KPARAM_INFO
	.align		4
.L_15:
        /*0018*/ 	.byte	0x04, 0x17
        /*001a*/ 	.short	(.L_17 - .L_16)
.L_16:
        /*001c*/ 	.word	0x00000000
        /*0020*/ 	.short	0x0003
        /*0022*/ 	.short	0x0010
        /*0024*/ 	.byte	0x00, 0xf0, 0x21, 0x00


	//----- nvinfo : EIATTR_KPARAM_INFO
	.align		4
.L_17:
        /*0028*/ 	.byte	0x04, 0x17
        /*002a*/ 	.short	(.L_19 - .L_18)
.L_18:
        /*002c*/ 	.word	0x00000000
        /*0030*/ 	.short	0x0002
        /*0032*/ 	.short	0x000c
        /*0034*/ 	.byte	0x00, 0xf0, 0x11, 0x00


	//----- nvinfo : EIATTR_KPARAM_INFO
	.align		4
.L_19:
        /*0038*/ 	.byte	0x04, 0x17
        /*003a*/ 	.short	(.L_21 - .L_20)
.L_20:
        /*003c*/ 	.word	0x00000000
        /*0040*/ 	.short	0x0001
        /*0042*/ 	.short	0x0008
        /*0044*/ 	.byte	0x00, 0xf0, 0x11, 0x00


	//----- nvinfo : EIATTR_KPARAM_INFO
	.align		4
.L_21:
        /*0048*/ 	.byte	0x04, 0x17
        /*004a*/ 	.short	(.L_23 - .L_22)
.L_22:
        /*004c*/ 	.word	0x00000000
        /*0050*/ 	.short	0x0000
        /*0052*/ 	.short	0x0000
        /*0054*/ 	.byte	0x00, 0xf5, 0x21, 0x00


	//----- nvinfo : EIATTR_SPARSE_MMA_MASK
	.align		4
.L_23:
        /*0058*/ 	.byte	0x03, 0x50
        /*005a*/ 	.short	0x0000


	//----- nvinfo : EIATTR_MAXREG_COUNT
	.align		4
        /*005c*/ 	.byte	0x03, 0x1b
        /*005e*/ 	.short	0x00ff


	//----- nvinfo : EIATTR_MERCURY_ISA_VERSION
	.align		4
        /*0060*/ 	.byte	0x03, 0x5f
        /*0062*/ 	.short	0x0101


	//----- nvinfo : EIATTR_VRC_CTA_INIT_COUNT
	.align		4
        /*0064*/ 	.byte	0x02, 0x4a
	.zero		1
	.zero		1


	//----- nvinfo : EIATTR_EXIT_INSTR_OFFSETS
	.align		4
        /*0068*/ 	.byte	0x04, 0x1c
        /*006a*/ 	.short	(.L_25 - .L_24)


	//   ....[0]....
.L_24:
        /*006c*/ 	.word	0x00000090


	//   ....[1]....
        /*0070*/ 	.word	0x00000ce0


	//----- nvinfo : EIATTR_CRS_STACK_SIZE
	.align		4
.L_25:
        /*0074*/ 	.byte	0x04, 0x1e
        /*0076*/ 	.short	(.L_27 - .L_26)
.L_26:
        /*0078*/ 	.word	0x00000000


	//----- nvinfo : EIATTR_CBANK_PARAM_SIZE
	.align		4
.L_27:
        /*007c*/ 	.byte	0x03, 0x19
        /*007e*/ 	.short	0x0020


	//----- nvinfo : EIATTR_PARAM_CBANK
	.align		4
        /*0080*/ 	.byte	0x04, 0x0a
        /*0082*/ 	.short	(.L_29 - .L_28)
	.align		4
.L_28:
        /*0084*/ 	.word	index@(.nv.constant0._Z20countMatchesExtendedPKdiidPy)
        /*0088*/ 	.short	0x0380
        /*008a*/ 	.short	0x0020


	//----- nvinfo : EIATTR_SW_WAR
	.align		4
.L_29:
        /*008c*/ 	.byte	0x04, 0x36
        /*008e*/ 	.short	(.L_31 - .L_30)
.L_30:
        /*0090*/ 	.word	0x00000008
.L_31:


//--------------------- .nv.info._Z12countMatchesPKdiidPy --------------------------
	.section	.nv.info._Z12countMatchesPKdiidPy,"",@"SHT_CUDA_INFO"
	.sectionflags	@""
	.align	4


	//----- nvinfo : EIATTR_CUDA_API_VERSION
	.align		4
        /*0000*/ 	.byte	0x04, 0x37
        /*0002*/ 	.short	(.L_33 - .L_32)
.L_32:
        /*0004*/ 	.word	0x00000082


	//----- nvinfo : EIATTR_KPARAM_INFO
	.align		4
.L_33:
        /*0008*/ 	.byte	0x04, 0x17
        /*000a*/ 	.short	(.L_35 - .L_34)
.L_34:
        /*000c*/ 	.word	0x00000000
        /*0010*/ 	.short	0x0004
        /*0012*/ 	.short	0x0018
        /*0014*/ 	.byte	0x00, 0xf5, 0x21, 0x00


	//----- nvinfo : EIATTR_KPARAM_INFO
	.align		4
.L_35:
        /*0018*/ 	.byte	0x04, 0x17
        /*001a*/ 	.short	(.L_37 - .L_36)
.L_36:
        /*001c*/ 	.word	0x00000000
        /*0020*/ 	.short	0x0003
        /*0022*/ 	.short	0x0010
        /*0024*/ 	.byte	0x00, 0xf0, 0x21, 0x00


	//----- nvinfo : EIATTR_KPARAM_INFO
	.align		4
.L_37:
        /*0028*/ 	.byte	0x04, 0x17
        /*002a*/ 	.short	(.L_39 - .L_38)
.L_38:
        /*002c*/ 	.word	0x00000000
        /*0030*/ 	.short	0x0002
        /*0032*/ 	.short	0x000c
        /*0034*/ 	.byte	0x00, 0xf0, 0x11, 0x00


	//----- nvinfo : EIATTR_KPARAM_INFO
	.align		4
.L_39:
        /*0038*/ 	.byte	0x04, 0x17
        /*003a*/ 	.short	(.L_41 - .L_40)
.L_40:
        /*003c*/ 	.word	0x00000000
        /*0040*/ 	.short	0x0001
        /*0042*/ 	.short	0x0008
        /*0044*/ 	.byte	0x00, 0xf0, 0x11, 0x00


	//----- nvinfo : EIATTR_KPARAM_INFO
	.align		4
.L_41:
        /*0048*/ 	.byte	0x04, 0x17
        /*004a*/ 	.short	(.L_43 - .L_42)
.L_42:
        /*004c*/ 	.word	0x00000000
        /*0050*/ 	.short	0x0000
        /*0052*/ 	.short	0x0000
        /*0054*/ 	.byte	0x00, 0xf5, 0x21, 0x00


	//----- nvinfo : EIATTR_SPARSE_MMA_MASK
	.align		4
.L_43:
        /*0058*/ 	.byte	0x03, 0x50
        /*005a*/ 	.short	0x0000


	//----- nvinfo : EIATTR_MAXREG_COUNT
	.align		4
        /*005c*/ 	.byte	0x03, 0x1b
        /*005e*/ 	.short	0x00ff


	//----- nvinfo : EIATTR_MERCURY_ISA_VERSION
	.align		4
        /*0060*/ 	.byte	0x03, 0x5f
        /*0062*/ 	.short	0x0101


	//----- nvinfo : EIATTR_VRC_CTA_INIT_COUNT
	.align		4
        /*0064*/ 	.byte	0x02, 0x4a
	.zero		1
	.zero		1


	//----- nvinfo : EIATTR_EXIT_INSTR_OFFSETS
	.align		4
        /*0068*/ 	.byte	0x04, 0x1c
        /*006a*/ 	.short	(.L_45 - .L_44)


	//   ....[0]....
.L_44:
        /*006c*/ 	.word	0x00000090


	//   ....[1]....
        /*0070*/ 	.word	0x00000d60


	//----- nvinfo : EIATTR_CRS_STACK_SIZE
	.align		4
.L_45:
        /*0074*/ 	.byte	0x04, 0x1e
        /*0076*/ 	.short	(.L_47 - .L_46)
.L_46:
        /*0078*/ 	.word	0x00000000


	//----- nvinfo : EIATTR_CBANK_PARAM_SIZE
	.align		4
.L_47:
        /*007c*/ 	.byte	0x03, 0x19
        /*007e*/ 	.short	0x0020


	//----- nvinfo : EIATTR_PARAM_CBANK
	.align		4
        /*0080*/ 	.byte	0x04, 0x0a
        /*0082*/ 	.short	(.L_49 - .L_48)
	.align		4
.L_48:
        /*0084*/ 	.word	index@(.nv.constant0._Z12countMatchesPKdiidPy)
        /*0088*/ 	.short	0x0380
        /*008a*/ 	.short	0x0020


	//----- nvinfo : EIATTR_SW_WAR
	.align		4
.L_49:
        /*008c*/ 	.byte	0x04, 0x36
        /*008e*/ 	.short	(.L_51 - .L_50)
.L_50:
        /*0090*/ 	.word	0x00000008
.L_51:


//--------------------- .nv.callgraph             --------------------------
	.section	.nv.callgraph,"",@"SHT_CUDA_CALLGRAPH"
	.align	4
	.sectionentsize	8
	.align		4
        /*0000*/ 	.word	0x00000000
	.align		4
        /*0004*/ 	.word	0xffffffff
	.align		4
        /*0008*/ 	.word	0x00000000
	.align		4
        /*000c*/ 	.word	0xfffffffe
	.align		4
        /*0010*/ 	.word	0x00000000
	.align		4
        /*0014*/ 	.word	0xfffffffd
	.align		4
        /*0018*/ 	.word	0x00000000
	.align		4
        /*001c*/ 	.word	0xfffffffc


//--------------------- .text._Z20countMatchesExtendedPKdiidPy --------------------------
	.section	.text._Z20countMatchesExtendedPKdiidPy,"ax",@progbits
	.align	128
        .global         _Z20countMatchesExtendedPKdiidPy
        .type           _Z20countMatchesExtendedPKdiidPy,@function
        .size           _Z20countMatchesExtendedPKdiidPy,(.L_x_30 - _Z20countMatchesExtendedPKdiidPy)
        .other          _Z20countMatchesExtendedPKdiidPy,@"STO_CUDA_ENTRY STV_DEFAULT"
_Z20countMatchesExtendedPKdiidPy:
.text._Z20countMatchesExtendedPKdiidPy:
[----:B------:R-:W-:Y:S01]  /*0000*/  LDC R1, c[0x0][0x37c] ;  /* 0x0000df00ff017b82 */ /* 0x000fe20000000800 */
[----:B------:R-:W0:Y:S07]  /*0010*/  S2R R4, SR_TID.X ;  /* 0x0000000000047919 */ /* 0x000e2e0000002100 */
[----:B------:R-:W1:Y:S01]  /*0020*/  S2UR UR5, SR_CTAID.X ;  /* 0x00000000000579c3 */ /* 0x000e620000002500 */
[----:B------:R-:W1:Y:S01]  /*0030*/  LDCU UR4, c[0x0][0x360] ;  /* 0x00006c00ff0477ac */ /* 0x000e620008000800 */
[----:B------:R-:W2:Y:S02]  /*0040*/  LDCU.64 UR16, c[0x0][0x388] ;  /* 0x00007100ff1077ac */ /* 0x000ea40008000a00 */
[----:B--2---:R-:W-:-:S02]  /*0050*/  UIADD3 UR7, UPT, UPT, UR16, -UR17, URZ ;  /* 0x8000001110077290 */ /* 0x004fc4000fffe0ff */
[----:B-1----:R-:W-:-:S06]  /*0060*/  UIMAD UR5, UR5, UR4, URZ ;  /* 0x00000004050572a4 */ /* 0x002fcc000f8e02ff */
[----:B0-----:R-:W-:-:S05]  /*0070*/  VIADD R0, R4, UR5 ;  /* 0x0000000504007c36 */ /* 0x001fca0008000000 */
[----:B------:R-:W-:-:S13]  /*0080*/  ISETP.GE.AND P0, PT, R0, UR7, PT ;  /* 0x0000000700007c0c */ /* 0x000fda000bf06270 */
[----:B------:R-:W-:Y:S05]  /*0090*/  @P0 EXIT ;  /* 0x000000000000094d */ /* 0x000fea0003800000 */
[----:B------:R-:W-:Y:S01]  /*00a0*/  UISETP.GE.AND UP0, UPT, UR7, 0x1, UPT ;  /* 0x000000010700788c */ /* 0x000fe2000bf06270 */
[----:B------:R-:W-:Y:S01]  /*00b0*/  CS2R R2, SRZ ;  /* 0x0000000000027805 */ /* 0x000fe2000001ff00 */
[----:B------:R-:W0:Y:S07]  /*00c0*/  LDCU.64 UR14, c[0x0][0x358] ;  /* 0x00006b00ff0e77ac */ /* 0x000e2e0008000a00 */
[----:B------:R-:W-:Y:S05]  /*00d0*/  BRA.U !UP0, `(.L_x_0) ;  /* 0x0000000908f87547 */ /* 0x000fea000b800000 */
[----:B------:R-:W-:-:S09]  /*00e0*/  UISETP.GE.AND UP0, UPT, UR17, URZ, UPT ;  /* 0x000000ff1100728c */ /* 0x000fd2000bf06270 */
[----:B------:R-:W-:Y:S05]  /*00f0*/  BRA.U !UP0, `(.L_x_1) ;  /* 0x0000000108807547 */ /* 0x000fea000b800000 */
[----:B------:R-:W-:Y:S01]  /*0100*/  CS2R R2, SRZ ;  /* 0x0000000000027805 */ /* 0x000fe2000001ff00 */
[----:B------:R-:W-:-:S06]  /*0110*/  UMOV UR4, URZ ;  /* 0x000000ff00047c82 */ /* 0x000fcc0008000000 */
.L_x_7:
[----:B------:R-:W-:Y:S01]  /*0120*/  ISETP.NE.AND P0, PT, R0, UR4, PT ;  /* 0x0000000400007c0c */ /* 0x000fe2000bf05270 */
[----:B------:R-:W1:Y:S01]  /*0130*/  LDCU.64 UR8, c[0x0][0x390] ;  /* 0x00007200ff0877ac */ /* 0x000e620008000a00 */
[----:B------:R-:W-:Y:S01]  /*0140*/  BSSY.RECONVERGENT B0, `(.L_x_2) ;  /* 0x0000017000007945 */ /* 0x000fe20003800200 */
[----:B------:R-:W2:Y:S10]  /*0150*/  LDCU UR6, c[0x0][0x38c] ;  /* 0x00007180ff0677ac */ /* 0x000eb40008000800 */
[----:B------:R-:W-:Y:S05]  /*0160*/  @!P0 BRA `(.L_x_3) ;  /* 0x0000000000508947 */ /* 0x000fea0003800000 */
[----:B------:R-:W3:Y:S01]  /*0170*/  LDC.64 R4, c[0x0][0x380] ;  /* 0x0000e000ff047b82 */ /* 0x000ee20000000a00 */
[----:B------:R-:W-:Y:S01]  /*0180*/  BSSY.RECONVERGENT B1, `(.L_x_4) ;  /* 0x0000010000017945 */ /* 0x000fe20003800200 */
[----:B------:R-:W-:-:S07]  /*0190*/  IMAD.MOV.U32 R13, RZ, RZ, RZ ;  /* 0x000000ffff0d7224 */ /* 0x000fce00078e00ff */
.L_x_6:
[----:B------:R-:W-:Y:S02]  /*01a0*/  IMAD.IADD R7, R0, 0x1, R13 ;  /* 0x0000000100077824 */ /* 0x000fe400078e020d */
[----:B------:R-:W-:Y:S02]  /*01b0*/  VIADD R9, R13, UR4 ;  /* 0x000000040d097c36 */ /* 0x000fe40008000000 */
[----:B---3--:R-:W-:-:S04]  /*01c0*/  IMAD.WIDE R6, R7, 0x8, R4 ;  /* 0x0000000807067825 */ /* 0x008fc800078e0204 */
[----:B------:R-:W-:Y:S02]  /*01d0*/  IMAD.WIDE.U32 R8, R9, 0x8, R4 ;  /* 0x0000000809087825 */ /* 0x000fe400078e0004 */
[----:B0-----:R-:W3:Y:S04]  /*01e0*/  LDG.E.64 R6, desc[UR14][R6.64] ;  /* 0x0000000e06067981 */ /* 0x001ee8000c1e1b00 */
[----:B------:R-:W3:Y:S02]  /*01f0*/  LDG.E.64 R8, desc[UR14][R8.64] ;  /* 0x0000000e08087981 */ /* 0x000ee4000c1e1b00 */
[----:B---3--:R-:W-:-:S08]  /*0200*/  DADD R10, R6, -R8 ;  /* 0x00000000060a7229 */ /* 0x008fd00000000808 */
[----:B-1----:R-:W-:Y:S01]  /*0210*/  DSETP.GT.AND P0, PT, |R10|, UR8, PT ;  /* 0x000000080a007e2a */ /* 0x002fe2000bf04200 */
[----:B------:R-:W-:-:S13]  /*0220*/  CS2R R10, SRZ ;  /* 0x00000000000a7805 */ /* 0x000fda000001ff00 */
[----:B------:R-:W-:Y:S05]  /*0230*/  @P0 BRA `(.L_x_5) ;  /* 0x0000000000100947 */ /* 0x000fea0003800000 */
[C---:B--2---:R-:W-:Y:S01]  /*0240*/  ISETP.NE.AND P0, PT, R13.reuse, UR6, PT ;  /* 0x000000060d007c0c */ /* 0x044fe2000bf05270 */
[----:B------:R-:W-:-:S12]  /*0250*/  VIADD R13, R13, 0x1 ;  /* 0x000000010d0d7836 */ /* 0x000fd80000000000 */
[----:B------:R-:W-:Y:S05]  /*0260*/  @P0 BRA `(.L_x_6) ;  /* 0xfffffffc00cc0947 */ /* 0x000fea000383ffff */
[----:B------:R-:W-:-:S07]  /*0270*/  IMAD.MOV.U32 R11, RZ, RZ, 0x1 ;  /* 0x00000001ff0b7424 */ /* 0x000fce00078e00ff */
.L_x_5:
[----:B--2---:R-:W-:Y:S05]  /*0280*/  BSYNC.RECONVERGENT B1 ;  /* 0x0000000000017941 */ /* 0x004fea0003800200 */
.L_x_4:
[----:B------:R-:W-:-:S05]  /*0290*/  IADD3 R2, P0, PT, R11, R2, RZ ;  /* 0x000000020b027210 */ /* 0x000fca0007f1e0ff */
[----:B------:R-:W-:-:S08]  /*02a0*/  IMAD.X R3, R10, 0x1, R3, P0 ;  /* 0x000000010a037824 */ /* 0x000fd000000e0603 */
.L_x_3:
[----:B012---:R-:W-:Y:S05]  /*02b0*/  BSYNC.RECONVERGENT B0 ;  /* 0x0000000000007941 */ /* 0x007fea0003800200 */
.L_x_2:
[----:B------:R-:W-:-:S04]  /*02c0*/  UIADD3 UR4, UPT, UPT, UR4, 0x1, URZ ;  /* 0x0000000104047890 */ /* 0x000fc8000fffe0ff */
[----:B------:R-:W-:-:S09]  /*02d0*/  UISETP.NE.AND UP0, UPT, UR4, UR7, UPT ;  /* 0x000000070400728c */ /* 0x000fd2000bf05270 */
[----:B------:R-:W-:Y:S05]  /*02e0*/  BRA.U UP0, `(.L_x_7) ;  /* 0xfffffffd008c7547 */ /* 0x000fea000b83ffff */
[----:B------:R-:W-:Y:S05]  /*02f0*/  BRA `(.L_x_0) ;  /* 0x0000000800707947 */ /* 0x000fea0003800000 */
.L_x_1:
[----:B------:R-:W-:Y:S01]  /*0300*/  UIADD3 UR4, UPT, UPT, -UR16, UR17, URZ ;  /* 0x0000001110047290 */ /* 0x000fe2000fffe1ff */
[----:B------:R-:W-:Y:S01]  /*0310*/  CS2R R2, SRZ ;  /* 0x0000000000027805 */ /* 0x000fe2000001ff00 */
[----:B------:R-:W-:Y:S01]  /*0320*/  IMAD.MOV.U32 R5, RZ, RZ, RZ ;  /* 0x000000ffff057224 */ /* 0x000fe200078e00ff */
[----:B------:R-:W-:Y:S02]  /*0330*/  ULOP3.LUT UR6, UR7, 0x3, URZ, 0xc0, !UPT ;  /* 0x0000000307067892 */ /* 0x000fe4000f8ec0ff */
[----:B------:R-:W-:-:S09]  /*0340*/  UISETP.GT.U32.AND UP0, UPT, UR4, -0x4, UPT ;  /* 0xfffffffc0400788c */ /* 0x000fd2000bf04070 */
[----:B------:R-:W-:Y:S05]  /*0350*/  BRA.U UP0, `(.L_x_8) ;  /* 0x0000000900287547 */ /* 0x000fea000b800000 */
[----:B------:R-:W-:Y:S01]  /*0360*/  ULOP3.LUT UR4, UR7, 0x7ffffffc, URZ, 0xc0, !UPT ;  /* 0x7ffffffc07047892 */ /* 0x000fe2000f8ec0ff */
[----:B------:R-:W-:Y:S01]  /*0370*/  IMAD.MOV R9, RZ, RZ, -R0 ;  /* 0x000000ffff097224 */ /* 0x000fe200078e0a00 */
[----:B------:R-:W-:Y:S02]  /*0380*/  CS2R R2, SRZ ;  /* 0x0000000000027805 */ /* 0x000fe4000001ff00 */
[----:B------:R-:W-:Y:S02]  /*0390*/  UISETP.GT.AND UP0, UPT, UR4, URZ, UPT ;  /* 0x000000ff0400728c */ /* 0x000fe4000bf04270 */
[----:B------:R-:W-:Y:S01]  /*03a0*/  IMAD.U32 R5, RZ, RZ, UR4 ;  /* 0x00000004ff057e24 */ /* 0x000fe2000f8e00ff */
[----:B------:R-:W-:-:S06]  /*03b0*/  UMOV UR4, URZ ;  /* 0x000000ff00047c82 */ /* 0x000fcc0008000000 */
[----:B------:R-:W-:Y:S05]  /*03c0*/  BRA.U !UP0, `(.L_x_9) ;  /* 0x0000000508c07547 */ /* 0x000fea000b800000 */
[----:B------:R-:W-:Y:S01]  /*03d0*/  VIADD R6, R5, -UR4 ;  /* 0x8000000405067c36 */ /* 0x000fe20008000000 */
[----:B------:R-:W-:-:S04]  /*03e0*/  PLOP3.LUT P0, PT, PT, PT, PT, 0x80, 0x8 ;  /* 0x000000000008781c */ /* 0x000fc80003f0f070 */
[----:B------:R-:W-:-:S13]  /*03f0*/  ISETP.GT.AND P1, PT, R6, 0xc, PT ;  /* 0x0000000c0600780c */ /* 0x000fda0003f24270 */
[----:B------:R-:W-:Y:S05]  /*0400*/  @!P1 BRA `(.L_x_10) ;  /* 0x0000000400149947 */ /* 0x000fea0003800000 */
[----:B------:R-:W-:Y:S01]  /*0410*/  PLOP3.LUT P0, PT, PT, PT, PT, 0x8, 0x80 ;  /* 0x000000000080781c */ /* 0x000fe20003f0e170 */
[----:B------:R-:W-:-:S12]  /*0420*/  VIADD R10, R5, 0xfffffff4 ;  /* 0xfffffff4050a7836 */ /* 0x000fd80000000000 */
.L_x_11:
[----:B------:R-:W-:Y:S01]  /*0430*/  UIADD3 UR8, UPT, UPT, UR4, 0x1, URZ ;  /* 0x0000000104087890 */ /* 0x000fe2000fffe0ff */
[C---:B------:R-:W-:Y:S01]  /*0440*/  VIADD R6, R9.reuse, 0x4 ;  /* 0x0000000409067836 */ /* 0x040fe20000000000 */
[----:B------:R-:W-:Y:S01]  /*0450*/  UIADD3 UR9, UPT, UPT, UR4, 0x2, URZ ;  /* 0x0000000204097890 */ /* 0x000fe2000fffe0ff */
[C---:B------:R-:W-:Y:S01]  /*0460*/  ISETP.NE.AND P3, PT, R9.reuse, RZ, PT ;  /* 0x000000ff0900720c */ /* 0x040fe20003f65270 */
[----:B------:R-:W-:Y:S01]  /*0470*/  UIADD3 UR10, UPT, UPT, UR4, 0x3, URZ ;  /* 0x00000003040a7890 */ /* 0x000fe2000fffe0ff */
[C---:B------:R-:W-:Y:S01]  /*0480*/  VIADD R7, R9.reuse, 0x8 ;  /* 0x0000000809077836 */ /* 0x040fe20000000000 */
[----:B------:R-:W-:Y:S01]  /*0490*/  UIADD3 UR11, UPT, UPT, UR4, 0x5, URZ ;  /* 0x00000005040b7890 */ /* 0x000fe2000fffe0ff */
[----:B------:R-:W-:Y:S01]  /*04a0*/  ISETP.NE.AND P5, PT, R0, UR8, PT ;  /* 0x0000000800007c0c */ /* 0x000fe2000bfa5270 */
[----:B------:R-:W-:Y:S01]  /*04b0*/  UIADD3 UR12, UPT, UPT, UR4, 0x6, URZ ;  /* 0x00000006040c7890 */ /* 0x000fe2000fffe0ff */
[----:B------:R-:W-:Y:S01]  /*04c0*/  ISETP.NE.AND P1, PT, R6, RZ, PT ;  /* 0x000000ff0600720c */ /* 0x000fe20003f25270 */
[C---:B------:R-:W-:Y:S01]  /*04d0*/  VIADD R6, R9.reuse, 0xc ;  /* 0x0000000c09067836 */ /* 0x040fe20000000000 */
[----:B------:R-:W-:Y:S01]  /*04e0*/  UIADD3 UR8, UPT, UPT, UR4, 0x7, URZ ;  /* 0x0000000704087890 */ /* 0x000fe2000fffe0ff */
[----:B------:R-:W-:Y:S01]  /*04f0*/  SEL R11, RZ, 0x1, !P5 ;  /* 0x00000001ff0b7807 */ /* 0x000fe20006800000 */
[----:B------:R-:W-:Y:S01]  /*0500*/  VIADD R9, R9, 0x10 ;  /* 0x0000001009097836 */ /* 0x000fe20000000000 */
[C---:B------:R-:W-:Y:S01]  /*0510*/  ISETP.NE.AND P4, PT, R0.reuse, UR9, PT ;  /* 0x0000000900007c0c */ /* 0x040fe2000bf85270 */
[----:B------:R-:W-:Y:S01]  /*0520*/  UIADD3 UR9, UPT, UPT, UR4, 0xa, URZ ;  /* 0x0000000a04097890 */ /* 0x000fe2000fffe0ff */
[----:B------:R-:W-:Y:S01]  /*0530*/  ISETP.NE.AND P5, PT, R0, UR10, PT ;  /* 0x0000000a00007c0c */ /* 0x000fe2000bfa5270 */
[----:B------:R-:W-:Y:S01]  /*0540*/  UIADD3 UR10, UPT, UPT, UR4, 0xf, URZ ;  /* 0x0000000f040a7890 */ /* 0x000fe2000fffe0ff */
[----:B------:R-:W-:-:S02]  /*0550*/  SEL R12, RZ, 0x1, !P3 ;  /* 0x00000001ff0c7807 */ /* 0x000fc40005800000 */
[----:B------:R-:W-:Y:S02]  /*0560*/  ISETP.NE.AND P3, PT, R0, UR11, PT ;  /* 0x0000000b00007c0c */ /* 0x000fe4000bf65270 */
[----:B------:R-:W-:Y:S02]  /*0570*/  ISETP.NE.AND P6, PT, R7, RZ, PT ;  /* 0x000000ff0700720c */ /* 0x000fe40003fc5270 */
[----:B------:R-:W-:Y:S02]  /*0580*/  ISETP.NE.AND P2, PT, R6, RZ, PT ;  /* 0x000000ff0600720c */ /* 0x000fe40003f45270 */
[----:B------:R-:W-:Y:S02]  /*0590*/  SEL R7, RZ, 0x1, !P4 ;  /* 0x00000001ff077807 */ /* 0x000fe40006000000 */
[----:B------:R-:W-:Y:S02]  /*05a0*/  SEL R8, RZ, 0x1, !P5 ;  /* 0x00000001ff087807 */ /* 0x000fe40006800000 */
[----:B------:R-:W-:-:S02]  /*05b0*/  ISETP.NE.AND P4, PT, R0, UR12, PT ;  /* 0x0000000c00007c0c */ /* 0x000fc4000bf85270 */
[----:B------:R-:W-:Y:S01]  /*05c0*/  ISETP.NE.AND P5, PT, R0, UR8, PT ;  /* 0x0000000800007c0c */ /* 0x000fe2000bfa5270 */
[----:B------:R-:W-:Y:S01]  /*05d0*/  UIADD3 UR8, UPT, UPT, UR4, 0x9, URZ ;  /* 0x0000000904087890 */ /* 0x000fe2000fffe0ff */
[----:B------:R-:W-:Y:S02]  /*05e0*/  SEL R13, RZ, 0x1, !P1 ;  /* 0x00000001ff0d7807 */ /* 0x000fe40004800000 */
[----:B------:R-:W-:Y:S02]  /*05f0*/  SEL R6, RZ, 0x1, !P3 ;  /* 0x00000001ff067807 */ /* 0x000fe40005800000 */
[----:B------:R-:W-:Y:S02]  /*0600*/  IADD3 R12, P1, P3, R11, R2, R12 ;  /* 0x000000020b0c7210 */ /* 0x000fe40007b3e00c */
[----:B------:R-:W-:Y:S02]  /*0610*/  SEL R11, RZ, 0x1, !P4 ;  /* 0x00000001ff0b7807 */ /* 0x000fe40006000000 */
[----:B------:R-:W-:-:S02]  /*0620*/  SEL R2, RZ, 0x1, !P5 ;  /* 0x00000001ff027807 */ /* 0x000fc40006800000 */
[----:B------:R-:W-:Y:S02]  /*0630*/  IADD3 R8, P4, P5, R8, R12, R7 ;  /* 0x0000000c08087210 */ /* 0x000fe40007d9e007 */
[----:B------:R-:W-:Y:S02]  /*0640*/  SEL R7, RZ, 0x1, !P6 ;  /* 0x00000001ff077807 */ /* 0x000fe40007000000 */
[----:B------:R-:W-:Y:S01]  /*0650*/  ISETP.NE.AND P6, PT, R0, UR8, PT ;  /* 0x0000000800007c0c */ /* 0x000fe2000bfc5270 */
[----:B------:R-:W-:Y:S01]  /*0660*/  UIADD3 UR8, UPT, UPT, UR4, 0xb, URZ ;  /* 0x0000000b04087890 */ /* 0x000fe2000fffe0ff */
[----:B------:R-:W-:Y:S02]  /*0670*/  IADD3.X R12, PT, PT, RZ, R3, RZ, P1, P3 ;  /* 0x00000003ff0c7210 */ /* 0x000fe40000fe64ff */
[----:B------:R-:W-:Y:S02]  /*0680*/  IADD3 R3, P3, P1, R6, R8, R13 ;  /* 0x0000000806037210 */ /* 0x000fe4000797e00d */
[----:B------:R-:W-:-:S02]  /*0690*/  SEL R6, RZ, 0x1, !P6 ;  /* 0x00000001ff067807 */ /* 0x000fc40007000000 */
[----:B------:R-:W-:Y:S01]  /*06a0*/  ISETP.NE.AND P6, PT, R0, UR9, PT ;  /* 0x0000000900007c0c */ /* 0x000fe2000bfc5270 */
[----:B------:R-:W-:Y:S01]  /*06b0*/  UIADD3 UR9, UPT, UPT, UR4, 0xd, URZ ;  /* 0x0000000d04097890 */ /* 0x000fe2000fffe0ff */
[----:B------:R-:W-:Y:S02]  /*06c0*/  IADD3.X R8, PT, PT, RZ, R12, RZ, P4, P5 ;  /* 0x0000000cff087210 */ /* 0x000fe400027ea4ff */
[----:B------:R-:W-:Y:S02]  /*06d0*/  IADD3 R2, P4, P5, R2, R3, R11 ;  /* 0x0000000302027210 */ /* 0x000fe40007d9e00b */
[----:B------:R-:W-:Y:S02]  /*06e0*/  SEL R3, RZ, 0x1, !P6 ;  /* 0x00000001ff037807 */ /* 0x000fe40007000000 */
[----:B------:R-:W-:Y:S01]  /*06f0*/  ISETP.NE.AND P6, PT, R0, UR8, PT ;  /* 0x0000000800007c0c */ /* 0x000fe2000bfc5270 */
[----:B------:R-:W-:Y:S01]  /*0700*/  UIADD3 UR8, UPT, UPT, UR4, 0xe, URZ ;  /* 0x0000000e04087890 */ /* 0x000fe2000fffe0ff */
[----:B------:R-:W-:Y:S01]  /*0710*/  IADD3.X R8, PT, PT, RZ, R8, RZ, P3, P1 ;  /* 0x00000008ff087210 */ /* 0x000fe20001fe24ff */
[----:B------:R-:W-:Y:S01]  /*0720*/  UIADD3 UR4, UPT, UPT, UR4, 0x10, URZ ;  /* 0x0000001004047890 */ /* 0x000fe2000fffe0ff */
[----:B------:R-:W-:-:S02]  /*0730*/  IADD3 R6, P1, P3, R6, R2, R7 ;  /* 0x0000000206067210 */ /* 0x000fc40007b3e007 */
[----:B------:R-:W-:Y:S02]  /*0740*/  SEL R2, RZ, 0x1, !P6 ;  /* 0x00000001ff027807 */ /* 0x000fe40007000000 */
[----:B------:R-:W-:Y:S02]  /*0750*/  ISETP.NE.AND P6, PT, R0, UR9, PT ;  /* 0x0000000900007c0c */ /* 0x000fe4000bfc5270 */
[----:B------:R-:W-:Y:S02]  /*0760*/  IADD3.X R7, PT, PT, RZ, R8, RZ, P4, P5 ;  /* 0x00000008ff077210 */ /* 0x000fe400027ea4ff */
[----:B------:R-:W-:Y:S02]  /*0770*/  IADD3 R2, P4, P5, R2, R6, R3 ;  /* 0x0000000602027210 */ /* 0x000fe40007d9e003 */
[----:B------:R-:W-:Y:S02]  /*0780*/  SEL R3, RZ, 0x1, !P2 ;  /* 0x00000001ff037807 */ /* 0x000fe40005000000 */
[----:B------:R-:W-:-:S02]  /*0790*/  SEL R6, RZ, 0x1, !P6 ;  /* 0x00000001ff067807 */ /* 0x000fc40007000000 */
[----:B------:R-:W-:Y:S02]  /*07a0*/  ISETP.NE.AND P2, PT, R0, UR8, PT ;  /* 0x0000000800007c0c */ /* 0x000fe4000bf45270 */
[----:B------:R-:W-:Y:S02]  /*07b0*/  IADD3.X R7, PT, PT, RZ, R7, RZ, P1, P3 ;  /* 0x00000007ff077210 */ /* 0x000fe40000fe64ff */
[----:B------:R-:W-:Y:S02]  /*07c0*/  IADD3 R6, P3, P1, R6, R2, R3 ;  /* 0x0000000206067210 */ /* 0x000fe4000797e003 */
[----:B------:R-:W-:Y:S02]  /*07d0*/  SEL R3, RZ, 0x1, !P2 ;  /* 0x00000001ff037807 */ /* 0x000fe40005000000 */
[----:B------:R-:W-:Y:S02]  /*07e0*/  ISETP.LE.AND P2, PT, R10, UR4, PT ;  /* 0x000000040a007c0c */ /* 0x000fe4000bf43270 */
[----:B------:R-:W-:-:S02]  /*07f0*/  ISETP.NE.AND P6, PT, R0, UR10, PT ;  /* 0x0000000a00007c0c */ /* 0x000fc4000bfc5270 */
[----:B------:R-:W-:Y:S02]  /*0800*/  IADD3.X R7, PT, PT, RZ, R7, RZ, P4, P5 ;  /* 0x00000007ff077210 */ /* 0x000fe400027ea4ff */
[----:B------:R-:W-:-:S04]  /*0810*/  SEL R2, RZ, 0x1, !P6 ;  /* 0x00000001ff027807 */ /* 0x000fc80007000000 */
[----:B------:R-:W-:Y:S02]  /*0820*/  IADD3 R2, P4, P5, R2, R6, R3 ;  /* 0x0000000602027210 */ /* 0x000fe40007d9e003 */
[----:B------:R-:W-:-:S04]  /*0830*/  IADD3.X R3, PT, PT, RZ, R7, RZ, P3, P1 ;  /* 0x00000007ff037210 */ /* 0x000fc80001fe24ff */
[----:B------:R-:W-:Y:S01]  /*0840*/  IADD3.X R3, PT, PT, RZ, R3, RZ, P4, P5 ;  /* 0x00000003ff037210 */ /* 0x000fe200027ea4ff */
[----:B------:R-:W-:Y:S06]  /*0850*/  @!P2 BRA `(.L_x_11) ;  /* 0xfffffff800f4a947 */ /* 0x000fec000383ffff */
.L_x_10:
[----:B------:R-:W-:-:S05]  /*0860*/  VIADD R6, R5, -UR4 ;  /* 0x8000000405067c36 */ /* 0x000fca0008000000 */
[----:B------:R-:W-:-:S13]  /*0870*/  ISETP.GT.AND P1, PT, R6, 0x4, PT ;  /* 0x000000040600780c */ /* 0x000fda0003f24270 */
[----:B------:R-:W-:Y:S05]  /*0880*/  @!P1 BRA `(.L_x_12) ;  /* 0x0000000000889947 */ /* 0x000fea0003800000 */
[----:B------:R-:W-:Y:S01]  /*0890*/  UIADD3 UR8, UPT, UPT, UR4, 0x1, URZ ;  /* 0x0000000104087890 */ /* 0x000fe2000fffe0ff */
[C---:B------:R-:W-:Y:S01]  /*08a0*/  VIADD R6, R9.reuse, 0x4 ;  /* 0x0000000409067836 */ /* 0x040fe20000000000 */
[----:B------:R-:W-:Y:S01]  /*08b0*/  UIADD3 UR9, UPT, UPT, UR4, 0x2, URZ ;  /* 0x0000000204097890 */ /* 0x000fe2000fffe0ff */
[C---:B------:R-:W-:Y:S01]  /*08c0*/  ISETP.NE.AND P0, PT, R9.reuse, RZ, PT ;  /* 0x000000ff0900720c */ /* 0x040fe20003f05270 */
[----:B------:R-:W-:Y:S01]  /*08d0*/  UIADD3 UR10, UPT, UPT, UR4, 0x5, URZ ;  /* 0x00000005040a7890 */ /* 0x000fe2000fffe0ff */
[----:B------:R-:W-:Y:S01]  /*08e0*/  VIADD R9, R9, 0x8 ;  /* 0x0000000809097836 */ /* 0x000fe20000000000 */
[----:B------:R-:W-:Y:S01]  /*08f0*/  ISETP.NE.AND P1, PT, R0, UR8, PT ;  /* 0x0000000800007c0c */ /* 0x000fe2000bf25270 */
[----:B------:R-:W-:Y:S01]  /*0900*/  UIADD3 UR8, UPT, UPT, UR4, 0x3, URZ ;  /* 0x0000000304087890 */ /* 0x000fe2000fffe0ff */
[----:B------:R-:W-:Y:S02]  /*0910*/  ISETP.NE.AND P2, PT, R6, RZ, PT ;  /* 0x000000ff0600720c */ /* 0x000fe40003f45270 */
[----:B------:R-:W-:-:S02]  /*0920*/  SEL R6, RZ, 0x1, !P0 ;  /* 0x00000001ff067807 */ /* 0x000fc40004000000 */
[----:B------:R-:W-:Y:S02]  /*0930*/  SEL R7, RZ, 0x1, !P1 ;  /* 0x00000001ff077807 */ /* 0x000fe40004800000 */
[C---:B------:R-:W-:Y:S01]  /*0940*/  ISETP.NE.AND P0, PT, R0.reuse, UR9, PT ;  /* 0x0000000900007c0c */ /* 0x040fe2000bf05270 */
[----:B------:R-:W-:Y:S01]  /*0950*/  UIADD3 UR9, UPT, UPT, UR4, 0x7, URZ ;  /* 0x0000000704097890 */ /* 0x000fe2000fffe0ff */
[----:B------:R-:W-:Y:S01]  /*0960*/  ISETP.NE.AND P1, PT, R0, UR8, PT ;  /* 0x0000000800007c0c */ /* 0x000fe2000bf25270 */
[----:B------:R-:W-:Y:S01]  /*0970*/  UIADD3 UR8, UPT, UPT, UR4, 0x6, URZ ;  /* 0x0000000604087890 */ /* 0x000fe2000fffe0ff */
[----:B------:R-:W-:Y:S01]  /*0980*/  IADD3 R6, P4, P5, R7, R2, R6 ;  /* 0x0000000207067210 */ /* 0x000fe20007d9e006 */
[----:B------:R-:W-:Y:S01]  /*0990*/  UIADD3 UR4, UPT, UPT, UR4, 0x8, URZ ;  /* 0x0000000804047890 */ /* 0x000fe2000fffe0ff */
[----:B------:R-:W-:Y:S02]  /*09a0*/  SEL R7, RZ, 0x1, !P0 ;  /* 0x00000001ff077807 */ /* 0x000fe40004000000 */
[----:B------:R-:W-:-:S02]  /*09b0*/  SEL R2, RZ, 0x1, !P1 ;  /* 0x00000001ff027807 */ /* 0x000fc40004800000 */
[----:B------:R-:W-:Y:S02]  /*09c0*/  ISETP.NE.AND P3, PT, R0, UR10, PT ;  /* 0x0000000a00007c0c */ /* 0x000fe4000bf65270 */
[----:B------:R-:W-:Y:S02]  /*09d0*/  IADD3 R2, P0, P1, R2, R6, R7 ;  /* 0x0000000602027210 */ /* 0x000fe4000791e007 */
[----:B------:R-:W-:Y:S02]  /*09e0*/  SEL R7, RZ, 0x1, !P2 ;  /* 0x00000001ff077807 */ /* 0x000fe40005000000 */
[----:B------:R-:W-:Y:S02]  /*09f0*/  SEL R6, RZ, 0x1, !P3 ;  /* 0x00000001ff067807 */ /* 0x000fe40005800000 */
[C---:B------:R-:W-:Y:S02]  /*0a00*/  ISETP.NE.AND P2, PT, R0.reuse, UR8, PT ;  /* 0x0000000800007c0c */ /* 0x040fe4000bf45270 */
[----:B------:R-:W-:-:S02]  /*0a10*/  ISETP.NE.AND P3, PT, R0, UR9, PT ;  /* 0x0000000900007c0c */ /* 0x000fc4000bf65270 */
[----:B------:R-:W-:Y:S02]  /*0a20*/  IADD3.X R8, PT, PT, RZ, R3, RZ, P4, P5 ;  /* 0x00000003ff087210 */ /* 0x000fe400027ea4ff */
[----:B------:R-:W-:Y:S02]  /*0a30*/  IADD3 R6, P4, P5, R6, R2, R7 ;  /* 0x0000000206067210 */ /* 0x000fe40007d9e007 */
[----:B------:R-:W-:Y:S02]  /*0a40*/  SEL R3, RZ, 0x1, !P2 ;  /* 0x00000001ff037807 */ /* 0x000fe40005000000 */
[----:B------:R-:W-:Y:S02]  /*0a50*/  SEL R2, RZ, 0x1, !P3 ;  /* 0x00000001ff027807 */ /* 0x000fe40005800000 */
[----:B------:R-:W-:Y:S02]  /*0a60*/  IADD3.X R7, PT, PT, RZ, R8, RZ, P0, P1 ;  /* 0x00000008ff077210 */ /* 0x000fe400007e24ff */
[----:B------:R-:W-:-:S02]  /*0a70*/  IADD3 R2, P1, P2, R2, R6, R3 ;  /* 0x0000000602027210 */ /* 0x000fc40007a3e003 */
[----:B------:R-:W-:Y:S02]  /*0a80*/  IADD3.X R3, PT, PT, RZ, R7, RZ, P4, P5 ;  /* 0x00000007ff037210 */ /* 0x000fe400027ea4ff */
[----:B------:R-:W-:Y:S02]  /*0a90*/  PLOP3.LUT P0, PT, PT, PT, PT, 0x8, 0x80 ;  /* 0x000000000080781c */ /* 0x000fe40003f0e170 */
[----:B------:R-:W-:-:S11]  /*0aa0*/  IADD3.X R3, PT, PT, RZ, R3, RZ, P1, P2 ;  /* 0x00000003ff037210 */ /* 0x000fd60000fe44ff */
.L_x_12:
[----:B------:R-:W-:-:S13]  /*0ab0*/  ISETP.NE.OR P0, PT, R5, UR4, P0 ;  /* 0x0000000405007c0c */ /* 0x000fda0008705670 */
[----:B------:R-:W-:Y:S05]  /*0ac0*/  @!P0 BRA `(.L_x_8) ;  /* 0x00000000004c8947 */ /* 0x000fea0003800000 */
.L_x_9:
[----:B------:R-:W-:Y:S01]  /*0ad0*/  UIADD3 UR8, UPT, UPT, UR4, 0x1, URZ ;  /* 0x0000000104087890 */ /* 0x000fe2000fffe0ff */
[C---:B------:R-:W-:Y:S01]  /*0ae0*/  ISETP.NE.AND P0, PT, R9.reuse, RZ, PT ;  /* 0x000000ff0900720c */ /* 0x040fe20003f05270 */
[----:B------:R-:W-:Y:S01]  /*0af0*/  UIADD3 UR9, UPT, UPT, UR4, 0x2, URZ ;  /* 0x0000000204097890 */ /* 0x000fe2000fffe0ff */
[----:B------:R-:W-:Y:S01]  /*0b00*/  VIADD R9, R9, 0x4 ;  /* 0x0000000409097836 */ /* 0x000fe20000000000 */
[----:B------:R-:W-:Y:S01]  /*0b10*/  UIADD3 UR10, UPT, UPT, UR4, 0x3, URZ ;  /* 0x00000003040a7890 */ /* 0x000fe2000fffe0ff */
[----:B------:R-:W-:Y:S01]  /*0b20*/  SEL R7, RZ, 0x1, !P0 ;  /* 0x00000001ff077807 */ /* 0x000fe20004000000 */
[----:B------:R-:W-:Y:S01]  /*0b30*/  UIADD3 UR4, UPT, UPT, UR4, 0x4, URZ ;  /* 0x0000000404047890 */ /* 0x000fe2000fffe0ff */
[C---:B------:R-:W-:Y:S02]  /*0b40*/  ISETP.NE.AND P1, PT, R0.reuse, UR8, PT ;  /* 0x0000000800007c0c */ /* 0x040fe4000bf25270 */
[----:B------:R-:W-:Y:S02]  /*0b50*/  ISETP.NE.AND P0, PT, R0, UR9, PT ;  /* 0x0000000900007c0c */ /* 0x000fe4000bf05270 */
[----:B------:R-:W-:-:S02]  /*0b60*/  SEL R6, RZ, 0x1, !P1 ;  /* 0x00000001ff067807 */ /* 0x000fc40004800000 */
[----:B------:R-:W-:Y:S02]  /*0b70*/  ISETP.NE.AND P3, PT, R0, UR10, PT ;  /* 0x0000000a00007c0c */ /* 0x000fe4000bf65270 */
[----:B------:R-:W-:Y:S02]  /*0b80*/  IADD3 R2, P1, P2, R6, R2, R7 ;  /* 0x0000000206027210 */ /* 0x000fe40007a3e007 */
[----:B------:R-:W-:Y:S02]  /*0b90*/  SEL R7, RZ, 0x1, !P0 ;  /* 0x00000001ff077807 */ /* 0x000fe40004000000 */
[----:B------:R-:W-:Y:S02]  /*0ba0*/  ISETP.NE.AND P0, PT, R5, UR4, PT ;  /* 0x0000000405007c0c */ /* 0x000fe4000bf05270 */
[----:B------:R-:W-:Y:S02]  /*0bb0*/  SEL R6, RZ, 0x1, !P3 ;  /* 0x00000001ff067807 */ /* 0x000fe40005800000 */
[----:B------:R-:W-:-:S02]  /*0bc0*/  IADD3.X R3, PT, PT, RZ, R3, RZ, P1, P2 ;  /* 0x00000003ff037210 */ /* 0x000fc40000fe44ff */
[----:B------:R-:W-:-:S04]  /*0bd0*/  IADD3 R2, P3, P4, R6, R2, R7 ;  /* 0x0000000206027210 */ /* 0x000fc80007c7e007 */
[----:B------:R-:W-:-:S03]  /*0be0*/  IADD3.X R3, PT, PT, RZ, R3, RZ, P3, P4 ;  /* 0x00000003ff037210 */ /* 0x000fc60001fe84ff */
[----:B------:R-:W-:Y:S06]  /*0bf0*/  @P0 BRA `(.L_x_9) ;  /* 0xfffffffc00b40947 */ /* 0x000fec000383ffff */
.L_x_8:
[----:B------:R-:W-:-:S09]  /*0c00*/  UISETP.NE.AND UP0, UPT, UR6, URZ, UPT ;  /* 0x000000ff0600728c */ /* 0x000fd2000bf05270 */
[----:B------:R-:W-:Y:S05]  /*0c10*/  BRA.U !UP0, `(.L_x_0) ;  /* 0x0000000108287547 */ /* 0x000fea000b800000 */
[----:B------:R-:W-:Y:S01]  /*0c20*/  IADD3 R4, PT, PT, R5, -UR5, -R4 ;  /* 0x8000000505047c10 */ /* 0x000fe2000fffe804 */
[----:B------:R-:W-:-:S12]  /*0c30*/  UIADD3 UR6, UPT, UPT, -UR6, URZ, URZ ;  /* 0x000000ff06067290 */ /* 0x000fd8000fffe1ff */
.L_x_13:
[----:B------:R-:W-:Y:S01]  /*0c40*/  UIADD3 UR6, UPT, UPT, UR6, 0x1, URZ ;  /* 0x0000000106067890 */ /* 0x000fe2000fffe0ff */
[C---:B------:R-:W-:Y:S01]  /*0c50*/  ISETP.NE.AND P0, PT, R4.reuse, RZ, PT ;  /* 0x000000ff0400720c */ /* 0x040fe20003f05270 */
[----:B------:R-:W-:Y:S02]  /*0c60*/  VIADD R4, R4, 0x1 ;  /* 0x0000000104047836 */ /* 0x000fe40000000000 */
[----:B------:R-:W-:Y:S01]  /*0c70*/  UISETP.NE.AND UP0, UPT, UR6, URZ, UPT ;  /* 0x000000ff0600728c */ /* 0x000fe2000bf05270 */
[----:B------:R-:W-:-:S04]  /*0c80*/  SEL R5, RZ, 0x1, !P0 ;  /* 0x00000001ff057807 */ /* 0x000fc80004000000 */
[----:B------:R-:W-:-:S05]  /*0c90*/  IADD3 R2, P0, PT, R2, R5, RZ ;  /* 0x0000000502027210 */ /* 0x000fca0007f1e0ff */
[----:B------:R-:W-:Y:S01]  /*0ca0*/  IMAD.X R3, RZ, RZ, R3, P0 ;  /* 0x000000ffff037224 */ /* 0x000fe200000e0603 */
[----:B------:R-:W-:Y:S07]  /*0cb0*/  BRA.U UP0, `(.L_x_13) ;  /* 0xfffffffd00e07547 */ /* 0x000fee000b83ffff */
.L_x_0:
[----:B------:R-:W0:Y:S02]  /*0cc0*/  LDC.64 R4, c[0x0][0x398] ;  /* 0x0000e600ff047b82 */ /* 0x000e240000000a00 */
[----:B0-----:R-:W-:Y:S01]  /*0cd0*/  REDG.E.ADD.64.STRONG.GPU desc[UR14][R4.64], R2 ;  /* 0x000000020400798e */ /* 0x001fe2000c12e50e */
[----:B------:R-:W-:Y:S05]  /*0ce0*/  EXIT ;  /* 0x000000000000794d */ /* 0x000fea0003800000 */
.L_x_14:
[----:B------:R-:W-:-:S00]  /*0cf0*/  BRA `(.L_x_14) ;  /* 0xfffffffc00fc7947 */ /* 0x000fc0000383ffff */
[----:B------:R-:W-:-:S00]  /*0d00*/  NOP ;  /* 0x0000000000007918 */ /* 0x000fc00000000000 */
[----:B------:R-:W-:-:S00]  /*0d10*/  NOP ;  /* 0x0000000000007918 */ /* 0x000fc00000000000 */
[----:B------:R-:W-:-:S00]  /*0d20*/  NOP ;  /* 0x0000000000007918 */ /* 0x000fc00000000000 */
[----:B------:R-:W-:-:S00]  /*0d30*/  NOP ;  /* 0x0000000000007918 */ /* 0x000fc00000000000 */
[----:B------:R-:W-:-:S00]  /*0d40*/  NOP ;  /* 0x0000000000007918 */ /* 0x000fc00000000000 */
[----:B------:R-:W-:-:S00]  /*0d50*/  NOP ;  /* 0x0000000000007918 */ /* 0x000fc00000000000 */
[----:B------:R-:W-:-:S00]  /*0d60*/  NOP ;  /* 0x0000000000007918 */ /* 0x000fc00000000000 */
[----:B------:R-:W-:-:S00]  /*0d70*/  NOP ;  /* 0x0000000000007918 */ /* 0x000fc00000000000 */
.L_x_30:


//--------------------- .text._Z12countMatchesPKdiidPy --------------------------
	.section	.text._Z12countMatchesPKdiidPy,"ax",@progbits
	.align	128
        .global         _Z12countMatchesPKdiidPy
        .type           _Z12countMatchesPKdiidPy,@function
        .size           _Z12countMatchesPKdiidPy,(.L_x_31 - _Z12countMatchesPKdiidPy)
        .other          _Z12countMatchesPKdiidPy,@"STO_CUDA_ENTRY STV_DEFAULT"
_Z12countMatchesPKdiidPy:
.text._Z12countMatchesPKdiidPy:
        /* <DEDUP_REMOVED lines=8> */
[----:B------:R-:W-:-:S13]  /*0080*/  ISETP.GT.AND P0, PT, R0, UR6, PT ;  /* 0x0000000600007c0c */ /* 0x000fda000bf04270 */
[----:B------:R-:W-:Y:S05]  /*0090*/  @P0 EXIT ;  /* 0x000000000000094d */ /* 0x000fea0003800000 */
[----:B------:R-:W-:Y:S01]  /*00a0*/  UISETP.GE.AND UP0, UPT, UR6, URZ, UPT ;  /* 0x000000ff0600728c */ /* 0x000fe2000bf06270 */
[----:B------:R-:W-:Y:S01]  /*00b0*/  CS2R R2, SRZ ;  /* 0x0000000000027805 */ /* 0x000fe2000001ff00 */
[----:B------:R-:W0:Y:S07]  /*00c0*/  LDCU.64 UR14, c[0x0][0x358] ;  /* 0x00006b00ff0e77ac */ /* 0x000e2e0008000a00 */
[----:B------:R-:W-:Y:S05]  /*00d0*/  BRA.U !UP0, `(.L_x_15) ;  /* 0x0000000d08187547 */ /* 0x000fea000b800000 */
[----:B------:R-:W-:-:S09]  /*00e0*/  UISETP.GT.AND UP0, UPT, UR9, URZ, UPT ;  /* 0x000000ff0900728c */ /* 0x000fd2000bf04270 */
[----:B------:R-:W-:Y:S05]  /*00f0*/  BRA.U UP0, `(.L_x_16) ;  /* 0x0000000900907547 */ /* 0x000fea000b800000 */
[----:B------:R-:W-:Y:S01]  /*0100*/  UISETP.GE.U32.AND UP0, UPT, UR6, 0x3, UPT ;  /* 0x000000030600788c */ /* 0x000fe2000bf06070 */
[----:B------:R-:W-:Y:S01]  /*0110*/  CS2R R2, SRZ ;  /* 0x0000000000027805 */ /* 0x000fe2000001ff00 */
[----:B------:R-:W-:Y:S01]  /*0120*/  UIADD3 UR4, UPT, UPT, UR6, 0x1, URZ ;  /* 0x0000000106047890 */ /* 0x000fe2000fffe0ff */
[----:B------:R-:W-:-:S03]  /*0130*/  IMAD.MOV.U32 R5, RZ, RZ, RZ ;  /* 0x000000ffff057224 */ /* 0x000fc600078e00ff */
[----:B------:R-:W-:-:S03]  /*0140*/  ULOP3.LUT UR7, UR4, 0x3, URZ, 0xc0, !UPT ;  /* 0x0000000304077892 */ /* 0x000fc6000f8ec0ff */
[----:B------:R-:W-:Y:S09]  /*0150*/  BRA.U !UP0, `(.L_x_17) ;  /* 0x0000000908287547 */ /* 0x000ff2000b800000 */
        /* <DEDUP_REMOVED lines=13> */
.L_x_20:
        /* <DEDUP_REMOVED lines=67> */
.L_x_19:
        /* <DEDUP_REMOVED lines=37> */
.L_x_21:
[----:B------:R-:W-:-:S13]  /*08b0*/  ISETP.NE.OR P0, PT, R5, UR4, P0 ;  /* 0x0000000405007c0c */ /* 0x000fda0008705670 */
[----:B------:R-:W-:Y:S05]  /*08c0*/  @!P0 BRA `(.L_x_17) ;  /* 0x00000000004c8947 */ /* 0x000fea0003800000 */
.L_x_18:
        /* <DEDUP_REMOVED lines=19> */
.L_x_17:
[----:B------:R-:W-:-:S09]  /*0a00*/  UISETP.NE.AND UP0, UPT, UR7, URZ, UPT ;  /* 0x000000ff0700728c */ /* 0x000fd2000bf05270 */
[----:B------:R-:W-:Y:S05]  /*0a10*/  BRA.U !UP0, `(.L_x_15) ;  /* 0x0000000108c87547 */ /* 0x000fea000b800000 */
[----:B------:R-:W-:Y:S01]  /*0a20*/  IADD3 R4, PT, PT, R5, -UR5, -R4 ;  /* 0x8000000505047c10 */ /* 0x000fe2000fffe804 */
[----:B------:R-:W-:-:S03]  /*0a30*/  UIADD3 UR4, UPT, UPT, -UR7, 0x1, URZ ;  /* 0x0000000107047890 */ /* 0x000fc6000fffe1ff */
[----:B------:R-:W-:Y:S01]  /*0a40*/  ISETP.NE.AND P0, PT, R4, RZ, PT ;  /* 0x000000ff0400720c */ /* 0x000fe20003f05270 */
[----:B------:R-:W-:-:S03]  /*0a50*/  UISETP.NE.AND UP0, UPT, UR4, URZ, UPT ;  /* 0x000000ff0400728c */ /* 0x000fc6000bf05270 */
[----:B------:R-:W-:-:S04]  /*0a60*/  SEL R5, RZ, 0x1, !P0 ;  /* 0x00000001ff057807 */ /* 0x000fc80004000000 */
[----:B------:R-:W-:-:S05]  /*0a70*/  IADD3 R2, P0, PT, R5, R2, RZ ;  /* 0x0000000205027210 */ /* 0x000fca0007f1e0ff */
[----:B------:R-:W-:Y:S01]  /*0a80*/  IMAD.X R3, RZ, RZ, R3, P0 ;  /* 0x000000ffff037224 */ /* 0x000fe200000e0603 */
[----:B------:R-:W-:Y:S07]  /*0a90*/  BRA.U !UP0, `(.L_x_15) ;  /* 0x0000000108a87547 */ /* 0x000fee000b800000 */
[----:B------:R-:W-:-:S07]  /*0aa0*/  VIADD R4, R4, 0x1 ;  /* 0x0000000104047836 */ /* 0x000fce0000000000 */
.L_x_22:
        /* <DEDUP_REMOVED lines=8> */
[----:B------:R-:W-:Y:S05]  /*0b30*/  BRA `(.L_x_15) ;  /* 0x0000000000807947 */ /* 0x000fea0003800000 */
.L_x_16:
[----:B------:R-:W-:Y:S01]  /*0b40*/  CS2R R2, SRZ ;  /* 0x0000000000027805 */ /* 0x000fe2000001ff00 */
[----:B------:R-:W-:Y:S01]  /*0b50*/  UIADD3 UR7, UPT, UPT, UR6, 0x1, URZ ;  /* 0x0000000106077890 */ /* 0x000fe2000fffe0ff */
[----:B------:R-:W-:-:S11]  /*0b60*/  UMOV UR4, URZ ;  /* 0x000000ff00047c82 */ /* 0x000fd60008000000 */
.L_x_28:
        /* <DEDUP_REMOVED lines=8> */
.L_x_27:
        /* <DEDUP_REMOVED lines=10> */
[----:B------:R-:W-:-:S05]  /*0c90*/  VIADD R13, R13, 0x1 ;  /* 0x000000010d0d7836 */ /* 0x000fca0000000000 */
[----:B--2---:R-:W-:-:S13]  /*0ca0*/  ISETP.NE.AND P0, PT, R13, UR8, PT ;  /* 0x000000080d007c0c */ /* 0x004fda000bf05270 */
[----:B------:R-:W-:Y:S05]  /*0cb0*/  @P0 BRA `(.L_x_27) ;  /* 0xfffffffc00cc0947 */ /* 0x000fea000383ffff */
[----:B------:R-:W-:-:S07]  /*0cc0*/  IMAD.MOV.U32 R9, RZ, RZ, 0x1 ;  /* 0x00000001ff097424 */ /* 0x000fce00078e00ff */
.L_x_26:
[----:B--2---:R-:W-:Y:S05]  /*0cd0*/  BSYNC.RECONVERGENT B1 ;  /* 0x0000000000017941 */ /* 0x004fea0003800200 */
.L_x_25:
[----:B------:R-:W-:-:S05]  /*0ce0*/  IADD3 R2, P0, PT, R9, R2, RZ ;  /* 0x0000000209027210 */ /* 0x000fca0007f1e0ff */
[----:B------:R-:W-:-:S08]  /*0cf0*/  IMAD.X R3, R8, 0x1, R3, P0 ;  /* 0x0000000108037824 */ /* 0x000fd000000e0603 */
.L_x_24:
[----:B012---:R-:W-:Y:S05]  /*0d00*/  BSYNC.RECONVERGENT B0 ;  /* 0x0000000000007941 */ /* 0x007fea0003800200 */
.L_x_23:
[----:B------:R-:W-:-:S04]  /*0d10*/  UIADD3 UR4, UPT, UPT, UR4, 0x1, URZ ;  /* 0x0000000104047890 */ /* 0x000fc8000fffe0ff */
[----:B------:R-:W-:-:S09]  /*0d20*/  UISETP.NE.AND UP0, UPT, UR4, UR7, UPT ;  /* 0x000000070400728c */ /* 0x000fd2000bf05270 */
[----:B------:R-:W-:Y:S05]  /*0d30*/  BRA.U UP0, `(.L_x_28) ;  /* 0xfffffffd008c7547 */ /* 0x000fea000b83ffff */
.L_x_15:
[----:B------:R-:W0:Y:S02]  /*0d40*/  LDC.64 R4, c[0x0][0x398] ;  /* 0x0000e600ff047b82 */ /* 0x000e240000000a00 */
[----:B0-----:R-:W-:Y:S01]  /*0d50*/  REDG.E.ADD.64.STRONG.GPU desc[UR14][R4.64], R2 ;  /* 0x000000020400798e */ /* 0x001fe2000c12e50e */
[----:B------:R-:W-:Y:S05]  /*0d60*/  EXIT ;  /* 0x000000000000794d */ /* 0x000fea0003800000 */
.L_x_29:
        /* <DEDUP_REMOVED lines=9> */
.L_x_31:


//--------------------- .nv.shared.reserved.0     --------------------------
	.section	.nv.shared.reserved.0,"aw",@nobits
	.weak		__nv_reservedSMEM_offset_0_alias
	.size		__nv_reservedSMEM_offset_0_alias, 0, 64
	.other		__nv_reservedSMEM_offset_0_alias,@"STO_CUDA_RESERVED_SHARED STV_DEFAULT"
__nv_reservedSMEM_offset_0_alias:
	.zero		0
	.zero		64


//--------------------- .nv.constant0._Z20countMatchesExtendedPKdiidPy --------------------------
	.section	.nv.constant0._Z20countMatchesExtendedPKdiidPy,"a",@progbits
	.sectionflags	@""
	.align	4
.nv.constant0._Z20countMatchesExtendedPKdiidPy:
	.zero		928


//--------------------- .nv.constant0._Z12countMatchesPKdiidPy --------------------------
	.section	.nv.constant0._Z12countMatchesPKdiidPy,"a",@progbits
	.sectionflags	@""
	.align	4
.nv.constant0._Z12countMatchesPKdiidPy:
	.zero		928


//--------------------- SYMBOLS --------------------------

	.type		.nv.reservedSmem.offset0,@object
	.size		.nv.reservedSmem.offset0,0x4
